	.headerflags	@"EF_CUDA_TEXMODE_UNIFIED EF_CUDA_64BIT_ADDRESS EF_CUDA_ACCELERATORS EF_CUDA_SM90 EF_CUDA_VIRTUAL_SM(EF_CUDA_SM90)"
	.elftype	@"ET_EXEC"


//--------------------- .nv.info                  --------------------------
	.section	.nv.info,"",@"SHT_CUDA_INFO"
	.align	4


	//----- nvinfo : EIATTR_REGCOUNT
	.align		4
        /*0000*/ 	.byte	0x04, 0x2f
        /*0002*/ 	.short	(.L_3 - .L_2)
	.align		4
.L_2:
        /*0004*/ 	.word	index@(triton_poi_fused__native_batch_norm_legit_no_training_relu_threshold_backward_0)
        /*0008*/ 	.word	0x00000016


	//----- nvinfo : EIATTR_MIN_STACK_SIZE
	.align		4
.L_3:
        /*000c*/ 	.byte	0x04, 0x12
        /*000e*/ 	.short	(.L_5 - .L_4)
	.align		4
.L_4:
        /*0010*/ 	.word	index@(triton_poi_fused__native_batch_norm_legit_no_training_relu_threshold_backward_0)
        /*0014*/ 	.word	0x00000000


	//----- nvinfo : EIATTR_FRAME_SIZE
	.align		4
.L_5:
        /*0018*/ 	.byte	0x04, 0x11
        /*001a*/ 	.short	(.L_7 - .L_6)
	.align		4
.L_6:
        /*001c*/ 	.word	index@(triton_poi_fused__native_batch_norm_legit_no_training_relu_threshold_backward_0)
        /*0020*/ 	.word	0x00000000


	//----- nvinfo : EIATTR_MIN_STACK_SIZE
	.align		4
.L_7:
        /*0024*/ 	.byte	0x04, 0x12
        /*0026*/ 	.short	(.L_9 - .L_8)
	.align		4
.L_8:
        /*0028*/ 	.word	index@(triton_poi_fused__native_batch_norm_legit_no_training_relu_threshold_backward_0)
        /*002c*/ 	.word	0x00000000
.L_9:


//--------------------- .nv.info.triton_poi_fused__native_batch_norm_legit_no_training_relu_threshold_backward_0 --------------------------
	.section	.nv.info.triton_poi_fused__native_batch_norm_legit_no_training_relu_threshold_backward_0,"",@"SHT_CUDA_INFO"
	.sectionflags	@""
	.align	4


	//----- nvinfo : EIATTR_CUDA_API_VERSION
	.align		4
        /*0000*/ 	.byte	0x04, 0x37
        /*0002*/ 	.short	(.L_11 - .L_10)
.L_10:
        /*0004*/ 	.word	0x0000007c


	//----- nvinfo : EIATTR_KPARAM_INFO
	.align		4
.L_11:
        /*0008*/ 	.byte	0x04, 0x17
        /*000a*/ 	.short	(.L_13 - .L_12)
.L_12:
        /*000c*/ 	.word	0x00000000
        /*0010*/ 	.short	0x0007
        /*0012*/ 	.short	0x0038
        /*0014*/ 	.byte	0x00, 0xf0, 0x11, 0x00


	//----- nvinfo : EIATTR_KPARAM_INFO
	.align		4
.L_13:
        /*0018*/ 	.byte	0x04, 0x17
        /*001a*/ 	.short	(.L_15 - .L_14)
.L_14:
        /*001c*/ 	.word	0x00000000
        /*0020*/ 	.short	0x0006
        /*0022*/ 	.short	0x0030
        /*0024*/ 	.byte	0x00, 0xf4, 0x21, 0x00


	//----- nvinfo : EIATTR_KPARAM_INFO
	.align		4
.L_15:
        /*0028*/ 	.byte	0x04, 0x17
        /*002a*/ 	.short	(.L_17 - .L_16)
.L_16:
        /*002c*/ 	.word	0x00000000
        /*0030*/ 	.short	0x0005
        /*0032*/ 	.short	0x0028
        /*0034*/ 	.byte	0x00, 0xf4, 0x21, 0x00


	//----- nvinfo : EIATTR_KPARAM_INFO
	.align		4
.L_17:
        /*0038*/ 	.byte	0x04, 0x17
        /*003a*/ 	.short	(.L_19 - .L_18)
.L_18:
        /*003c*/ 	.word	0x00000000
        /*0040*/ 	.short	0x0004
        /*0042*/ 	.short	0x0020
        /*0044*/ 	.byte	0x00, 0xf4, 0x21, 0x00


	//----- nvinfo : EIATTR_KPARAM_INFO
	.align		4
.L_19:
        /*0048*/ 	.byte	0x04, 0x17
        /*004a*/ 	.short	(.L_21 - .L_20)
.L_20:
        /*004c*/ 	.word	0x00000000
        /*0050*/ 	.short	0x0003
        /*0052*/ 	.short	0x0018
        /*0054*/ 	.byte	0x00, 0xf4, 0x21, 0x00


	//----- nvinfo : EIATTR_KPARAM_INFO
	.align		4
.L_21:
        /*0058*/ 	.byte	0x04, 0x17
        /*005a*/ 	.short	(.L_23 - .L_22)
.L_22:
        /*005c*/ 	.word	0x00000000
        /*0060*/ 	.short	0x0002
        /*0062*/ 	.short	0x0010
        /*0064*/ 	.byte	0x00, 0xf4, 0x21, 0x00


	//----- nvinfo : EIATTR_KPARAM_INFO
	.align		4
.L_23:
        /*0068*/ 	.byte	0x04, 0x17
        /*006a*/ 	.short	(.L_25 - .L_24)
.L_24:
        /*006c*/ 	.word	0x00000000
        /*0070*/ 	.short	0x0001
        /*0072*/ 	.short	0x0008
        /*0074*/ 	.byte	0x00, 0xf4, 0x21, 0x00


	//----- nvinfo : EIATTR_KPARAM_INFO
	.align		4
.L_25:
        /*0078*/ 	.byte	0x04, 0x17
        /*007a*/ 	.short	(.L_27 - .L_26)
.L_26:
        /*007c*/ 	.word	0x00000000
        /*0080*/ 	.short	0x0000
        /*0082*/ 	.short	0x0000
        /*0084*/ 	.byte	0x00, 0xf4, 0x21, 0x00


	//----- nvinfo : EIATTR_SPARSE_MMA_MASK
	.align		4
.L_27:
        /*0088*/ 	.byte	0x03, 0x50
        /*008a*/ 	.short	0x0000


	//----- nvinfo : EIATTR_MAXREG_COUNT
	.align		4
        /*008c*/ 	.byte	0x03, 0x1b
        /*008e*/ 	.short	0x00ff


	//----- nvinfo : EIATTR_EXIT_INSTR_OFFSETS
	.align		4
        /*0090*/ 	.byte	0x04, 0x1c
        /*0092*/ 	.short	(.L_29 - .L_28)


	//   ....[0]....
.L_28:
        /*0094*/ 	.word	0x00000520


	//   ....[1]....
        /*0098*/ 	.word	0x00000540


	//----- nvinfo : EIATTR_REQNTID
	.align		4
.L_29:
        /*009c*/ 	.byte	0x04, 0x10
        /*009e*/ 	.short	(.L_31 - .L_30)
.L_30:
        /*00a0*/ 	.word	0x00000080
        /*00a4*/ 	.word	0x00000001
        /*00a8*/ 	.word	0x00000001


	//----- nvinfo : EIATTR_CBANK_PARAM_SIZE
	.align		4
.L_31:
        /*00ac*/ 	.byte	0x03, 0x19
        /*00ae*/ 	.short	0x003c


	//----- nvinfo : EIATTR_PARAM_CBANK
	.align		4
        /*00b0*/ 	.byte	0x04, 0x0a
        /*00b2*/ 	.short	(.L_33 - .L_32)
	.align		4
.L_32:
        /*00b4*/ 	.word	index@(.nv.constant0.triton_poi_fused__native_batch_norm_legit_no_training_relu_threshold_backward_0)
        /*00b8*/ 	.short	0x0210
        /*00ba*/ 	.short	0x003c


	//----- nvinfo : EIATTR_SW_WAR
	.align		4
.L_33:
        /*00bc*/ 	.byte	0x04, 0x36
        /*00be*/ 	.short	(.L_35 - .L_34)
.L_34:
        /*00c0*/ 	.word	0x00000008
.L_35:


//--------------------- .nv.callgraph             --------------------------
	.section	.nv.callgraph,"",@"SHT_CUDA_CALLGRAPH"
	.align	4
	.sectionentsize	8
	.align		4
        /*0000*/ 	.word	0x00000000
	.align		4
        /*0004*/ 	.word	0xffffffff
	.align		4
        /*0008*/ 	.word	0x00000000
	.align		4
        /*000c*/ 	.word	0xfffffffe
	.align		4
        /*0010*/ 	.word	0x00000000
	.align		4
        /*0014*/ 	.word	0xfffffffd
	.align		4
        /*0018*/ 	.word	0x00000000
	.align		4
        /*001c*/ 	.word	0xfffffffc


//--------------------- .nv.constant4             --------------------------
	.section	.nv.constant4,"a",@progbits
	.align	8
	.align		8
.nv.constant4:
        /*0000*/ 	.dword	_$_str
	.align		8
        /*0008*/ 	.dword	_$_str_$_2


//--------------------- .text.triton_poi_fused__native_batch_norm_legit_no_training_relu_threshold_backward_0 --------------------------
	.section	.text.triton_poi_fused__native_batch_norm_legit_no_training_relu_threshold_backward_0,"ax",@progbits
	.align	128
        .global         triton_poi_fused__native_batch_norm_legit_no_training_relu_threshold_backward_0
        .type           triton_poi_fused__native_batch_norm_legit_no_training_relu_threshold_backward_0,@function
        .size           triton_poi_fused__native_batch_norm_legit_no_training_relu_threshold_backward_0,(.L_x_1 - triton_poi_fused__native_batch_norm_legit_no_training_relu_threshold_backward_0)
        .other          triton_poi_fused__native_batch_norm_legit_no_training_relu_threshold_backward_0,@"STO_CUDA_ENTRY STV_DEFAULT"
triton_poi_fused__native_batch_norm_legit_no_training_relu_threshold_backward_0:
.text.triton_poi_fused__native_batch_norm_legit_no_training_relu_threshold_backward_0:
[----:B------:R-:W0:Y:S01]  /*0000*/  LDC R1, c[0x0][0x28] ;  /* 0x00000a00ff017b82 */ /* 0x000e220000000800 */
[----:B------:R-:W1:Y:S07]  /*0010*/  S2R R0, SR_TID.X ;  /* 0x0000000000007919 */ /* 0x000e6e0000002100 */
[----:B------:R-:W2:Y:S01]  /*0020*/  LDC.64 R8, c[0x0][0x220] ;  /* 0x00008800ff087b82 */ /* 0x000ea20000000a00 */
[----:B------:R-:W-:Y:S01]  /*0030*/  ULDC.64 UR4, c[0x0][0x208] ;  /* 0x0000820000047ab9 */ /* 0x000fe20000000a00 */
[----:B------:R-:W3:Y:S06]  /*0040*/  S2R R5, SR_CTAID.X ;  /* 0x0000000000057919 */ /* 0x000eec0000002500 */
[----:B------:R-:W4:Y:S08]  /*0050*/  LDC.64 R16, c[0x0][0x218] ;  /* 0x00008600ff107b82 */ /* 0x000f300000000a00 */
[----:B------:R-:W5:Y:S08]  /*0060*/  LDC.64 R14, c[0x0][0x210] ;  /* 0x00008400ff0e7b82 */ /* 0x000f700000000a00 */
[----:B------:R-:W2:Y:S08]  /*0070*/  LDC.64 R10, c[0x0][0x228] ;  /* 0x00008a00ff0a7b82 */ /* 0x000eb00000000a00 */
[----:B------:R-:W4:Y:S01]  /*0080*/  LDC.64 R18, c[0x0][0x230] ;  /* 0x00008c00ff127b82 */ /* 0x000f220000000a00 */
[----:B-1----:R-:W-:Y:S01]  /*0090*/  IMAD.SHL.U32 R0, R0, 0x2, RZ ;  /* 0x0000000200007824 */ /* 0x002fe200078e00ff */
[----:B------:R-:W-:-:S02]  /*00a0*/  CS2R R6, SRZ ;  /* 0x0000000000067805 */ /* 0x000fc4000001ff00 */
[----:B---3--:R-:W-:Y:S01]  /*00b0*/  SHF.R.S32.HI R3, RZ, 0x17, R5 ;  /* 0x00000017ff037819 */ /* 0x008fe20000011405 */
[----:B------:R-:W-:Y:S01]  /*00c0*/  ULDC.64 UR6, c[0x0][0x240] ;  /* 0x0000900000067ab9 */ /* 0x000fe20000000a00 */
[----:B------:R-:W-:Y:S02]  /*00d0*/  LOP3.LUT R0, R0, 0xfe, RZ, 0xc0, !PT ;  /* 0x000000fe00007812 */ /* 0x000fe400078ec0ff */
[----:B------:R-:W-:-:S03]  /*00e0*/  SGXT R3, R3, 0x1 ;  /* 0x000000010303781a */ /* 0x000fc60000000200 */
[----:B------:R-:W-:-:S05]  /*00f0*/  IMAD R0, R5, 0x100, R0 ;  /* 0x0000010005007824 */ /* 0x000fca00078e0200 */
[----:B------:R-:W-:Y:S02]  /*0100*/  LEA.HI R3, R3, R0, RZ, 0x2 ;  /* 0x0000000003037211 */ /* 0x000fe400078f10ff */
[----:B------:R-:W-:Y:S02]  /*0110*/  ISETP.GE.AND P0, PT, R0, 0x180, PT ;  /* 0x000001800000780c */ /* 0x000fe40003f06270 */
[----:B------:R-:W-:-:S05]  /*0120*/  SHF.R.S32.HI R3, RZ, 0x2, R3 ;  /* 0x00000002ff037819 */ /* 0x000fca0000011403 */
[----:B------:R-:W-:-:S05]  /*0130*/  IMAD.HI R2, R3, 0x2aaaaaab, RZ ;  /* 0x2aaaaaab03027827 */ /* 0x000fca00078e02ff */
[----:B------:R-:W-:-:S04]  /*0140*/  SHF.R.U32.HI R5, RZ, 0x1f, R2 ;  /* 0x0000001fff057819 */ /* 0x000fc80000011602 */
[----:B------:R-:W-:Y:S02]  /*0150*/  LEA.HI R2, R2, R5, RZ, 0x1e ;  /* 0x0000000502027211 */ /* 0x000fe400078ff0ff */
[----:B------:R-:W-:-:S03]  /*0160*/  CS2R R4, SRZ ;  /* 0x0000000000047805 */ /* 0x000fc6000001ff00 */
[----:B------:R-:W-:-:S04]  /*0170*/  IMAD R13, R2, -0x18, R3 ;  /* 0xffffffe8020d7824 */ /* 0x000fc800078e0203 */
[----:B--2---:R-:W-:-:S05]  /*0180*/  IMAD.WIDE R8, R13, 0x4, R8 ;  /* 0x000000040d087825 */ /* 0x004fca00078e0208 */
[----:B------:R-:W2:Y:S04]  /*0190*/  @!P0 LDG.E.EL R4, desc[UR4][R8.64] ;  /* 0x0000000408048981 */ /* 0x000ea8000c2e1900 */
[----:B------:R1:W3:Y:S01]  /*01a0*/  @!P0 LDG.E.EL R5, desc[UR4][R8.64] ;  /* 0x0000000408058981 */ /* 0x0002e2000c2e1900 */
[----:B------:R-:W-:Y:S01]  /*01b0*/  CS2R R2, SRZ ;  /* 0x0000000000027805 */ /* 0x000fe2000001ff00 */
[----:B----4-:R-:W-:-:S04]  /*01c0*/  IMAD.WIDE R16, R13, 0x4, R16 ;  /* 0x000000040d107825 */ /* 0x010fc800078e0210 */
[----:B-----5:R-:W-:Y:S01]  /*01d0*/  IMAD.WIDE R14, R0, 0x4, R14 ;  /* 0x00000004000e7825 */ /* 0x020fe200078e020e */
[----:B------:R-:W4:Y:S03]  /*01e0*/  @!P0 LDG.E.EL R7, desc[UR4][R16.64] ;  /* 0x0000000410078981 */ /* 0x000f26000c2e1900 */
[C---:B01----:R-:W-:Y:S01]  /*01f0*/  IMAD.WIDE R8, R13.reuse, 0x4, R10 ;  /* 0x000000040d087825 */ /* 0x043fe200078e020a */
[----:B------:R-:W5:Y:S01]  /*0200*/  @!P0 LDG.E.EL R6, desc[UR4][R16.64] ;  /* 0x0000000410068981 */ /* 0x000f62000c2e1900 */
[----:B------:R-:W-:Y:S02]  /*0210*/  CS2R R10, SRZ ;  /* 0x00000000000a7805 */ /* 0x000fe4000001ff00 */
[----:B------:R-:W-:Y:S01]  /*0220*/  IMAD.WIDE R18, R13, 0x4, R18 ;  /* 0x000000040d127825 */ /* 0x000fe200078e0212 */
[----:B------:R-:W5:Y:S01]  /*0230*/  @!P0 LDG.E.64 R2, desc[UR4][R14.64] ;  /* 0x000000040e028981 */ /* 0x000f62000c1e1b00 */
[----:B------:R-:W-:-:S03]  /*0240*/  CS2R R12, SRZ ;  /* 0x00000000000c7805 */ /* 0x000fc6000001ff00 */
[----:B------:R-:W4:Y:S04]  /*0250*/  @!P0 LDG.E.EL R11, desc[UR4][R18.64] ;  /* 0x00000004120b8981 */ /* 0x000f28000c2e1900 */
[----:B------:R-:W4:Y:S04]  /*0260*/  @!P0 LDG.E.EL R13, desc[UR4][R8.64] ;  /* 0x00000004080d8981 */ /* 0x000f28000c2e1900 */
[----:B------:R0:W4:Y:S04]  /*0270*/  @!P0 LDG.E.EL R12, desc[UR4][R8.64] ;  /* 0x00000004080c8981 */ /* 0x000128000c2e1900 */
[----:B------:R-:W4:Y:S01]  /*0280*/  @!P0 LDG.E.EL R10, desc[UR4][R18.64] ;  /* 0x00000004120a8981 */ /* 0x000f22000c2e1900 */
[----:B0-----:R-:W-:-:S02]  /*0290*/  IMAD.MOV.U32 R9, RZ, RZ, 0x3e800000 ;  /* 0x3e800000ff097424 */ /* 0x001fc400078e00ff */
[----:B--2---:R-:W-:Y:S01]  /*02a0*/  FADD R4, R4, 9.9999997473787516356e-06 ;  /* 0x3727c5ac04047421 */ /* 0x004fe20000000000 */
[----:B---3--:R-:W-:-:S03]  /*02b0*/  FADD R5, R5, 9.9999997473787516356e-06 ;  /* 0x3727c5ac05057421 */ /* 0x008fc60000000000 */
[----:B------:R-:W0:Y:S08]  /*02c0*/  MUFU.SQRT R16, R4 ;  /* 0x0000000400107308 */ /* 0x000e300000002000 */
[----:B------:R-:W1:Y:S01]  /*02d0*/  MUFU.SQRT R14, R5 ;  /* 0x00000005000e7308 */ /* 0x000e620000002000 */
[C---:B0-----:R-:W-:Y:S02]  /*02e0*/  FSETP.GT.AND P1, PT, R16.reuse, 8.50705917302346158658e+37, PT ;  /* 0x7e8000001000780b */ /* 0x041fe40003f24000 */
[----:B------:R-:W-:-:S02]  /*02f0*/  FSETP.GEU.AND P3, PT, R16, 1.175494350822287508e-38, PT ;  /* 0x008000001000780b */ /* 0x000fc40003f6e000 */
[C---:B-1----:R-:W-:Y:S02]  /*0300*/  FSETP.GT.AND P2, PT, R14.reuse, 8.50705917302346158658e+37, PT ;  /* 0x7e8000000e00780b */ /* 0x042fe40003f44000 */
[----:B------:R-:W-:-:S07]  /*0310*/  FSETP.GEU.AND P4, PT, R14, 1.175494350822287508e-38, PT ;  /* 0x008000000e00780b */ /* 0x000fce0003f8e000 */
[----:B------:R-:W-:-:S04]  /*0320*/  @P1 FMUL R16, R16, 0.25 ;  /* 0x3e80000010101820 */ /* 0x000fc80000400000 */
[----:B------:R-:W-:Y:S01]  /*0330*/  @!P3 FMUL R16, R16, 16777216 ;  /* 0x4b8000001010b820 */ /* 0x000fe20000400000 */
[----:B------:R-:W-:-:S04]  /*0340*/  @P2 FMUL R14, R14, 0.25 ;  /* 0x3e8000000e0e2820 */ /* 0x000fc80000400000 */
[----:B------:R-:W-:Y:S01]  /*0350*/  @!P4 FMUL R14, R14, 16777216 ;  /* 0x4b8000000e0ec820 */ /* 0x000fe20000400000 */
[----:B------:R-:W0:Y:S01]  /*0360*/  MUFU.RCP R16, R16 ;  /* 0x0000001000107308 */ /* 0x000e220000001000 */
[----:B------:R-:W-:-:S07]  /*0370*/  FSEL R5, R9, 1, P1 ;  /* 0x3f80000009057808 */ /* 0x000fce0000800000 */
[----:B------:R-:W1:Y:S01]  /*0380*/  MUFU.RCP R14, R14 ;  /* 0x0000000e000e7308 */ /* 0x000e620000001000 */
[----:B------:R-:W-:Y:S01]  /*0390*/  FSEL R9, R9, 1, P2 ;  /* 0x3f80000009097808 */ /* 0x000fe20001000000 */
[----:B------:R-:W-:-:S04]  /*03a0*/  @!P3 FMUL R5, R5, 16777216 ;  /* 0x4b8000000505b820 */ /* 0x000fc80000400000 */
[----:B------:R-:W-:Y:S01]  /*03b0*/  @!P4 FMUL R9, R9, 16777216 ;  /* 0x4b8000000909c820 */ /* 0x000fe20000400000 */
[----:B0-----:R-:W-:Y:S02]  /*03c0*/  FMUL R8, R16, R5 ;  /* 0x0000000510087220 */ /* 0x001fe40000400000 */
[----:B------:R-:W0:Y:S01]  /*03d0*/  LDC.64 R4, c[0x0][0x238] ;  /* 0x00008e00ff047b82 */ /* 0x000e220000000a00 */
[----:B-----5:R-:W-:Y:S01]  /*03e0*/  FADD R6, -R6, R3 ;  /* 0x0000000306067221 */ /* 0x020fe20000000100 */
[----:B----4-:R-:W-:Y:S01]  /*03f0*/  FADD R7, -R7, R2 ;  /* 0x0000000207077221 */ /* 0x010fe20000000100 */
[----:B-1----:R-:W-:-:S03]  /*0400*/  FMUL R9, R14, R9 ;  /* 0x000000090e097220 */ /* 0x002fc60000400000 */
[----:B------:R-:W-:Y:S01]  /*0410*/  FMUL R7, R8, R7 ;  /* 0x0000000708077220 */ /* 0x000fe20000400000 */
[----:B------:R-:W-:-:S03]  /*0420*/  FMUL R6, R9, R6 ;  /* 0x0000000609067220 */ /* 0x000fc60000400000 */
[----:B------:R-:W-:Y:S01]  /*0430*/  FFMA R7, R7, R13, R10 ;  /* 0x0000000d07077223 */ /* 0x000fe2000000000a */
[----:B------:R-:W-:-:S04]  /*0440*/  FFMA R6, R6, R12, R11 ;  /* 0x0000000c06067223 */ /* 0x000fc8000000000b */
[C---:B------:R-:W-:Y:S02]  /*0450*/  FSETP.GEU.AND P2, PT, R7.reuse, RZ, PT ;  /* 0x000000ff0700720b */ /* 0x040fe40003f4e000 */
[C---:B------:R-:W-:Y:S02]  /*0460*/  FSETP.GEU.AND P1, PT, R6.reuse, RZ, PT ;  /* 0x000000ff0600720b */ /* 0x040fe40003f2e000 */
[----:B------:R-:W-:Y:S02]  /*0470*/  FSEL R8, R7, RZ, P2 ;  /* 0x000000ff07087208 */ /* 0x000fe40001000000 */
[----:B------:R-:W-:Y:S01]  /*0480*/  FSEL R9, R6, RZ, P1 ;  /* 0x000000ff06097208 */ /* 0x000fe20000800000 */
[----:B0-----:R-:W-:Y:S01]  /*0490*/  IMAD.WIDE R4, R0, 0x4, R4 ;  /* 0x0000000400047825 */ /* 0x001fe200078e0204 */
[----:B------:R-:W-:Y:S02]  /*04a0*/  FSETP.GTU.AND P3, PT, R8, RZ, PT ;  /* 0x000000ff0800720b */ /* 0x000fe40003f6c000 */
[----:B------:R-:W-:-:S02]  /*04b0*/  FSETP.GTU.AND P2, PT, R9, RZ, PT ;  /* 0x000000ff0900720b */ /* 0x000fc40003f4c000 */
[----:B------:R-:W-:Y:S02]  /*04c0*/  IADD3 R2, P1, R0, UR6, RZ ;  /* 0x0000000600027c10 */ /* 0x000fe4000ff3e0ff */
[----:B------:R-:W-:Y:S02]  /*04d0*/  SEL R7, RZ, 0x100, P2 ;  /* 0x00000100ff077807 */ /* 0x000fe40001000000 */
[----:B------:R-:W-:Y:S01]  /*04e0*/  SEL R6, RZ, 0x1, P3 ;  /* 0x00000001ff067807 */ /* 0x000fe20001800000 */
[----:B------:R0:W-:Y:S01]  /*04f0*/  @!P0 STG.E.64 desc[UR4][R4.64], R8 ;  /* 0x0000000804008986 */ /* 0x0001e2000c101b04 */
[----:B------:R-:W-:-:S03]  /*0500*/  LEA.HI.X.SX32 R3, R0, UR7, 0x1, P1 ;  /* 0x0000000700037c11 */ /* 0x000fc600088f0eff */
[----:B------:R-:W-:Y:S01]  /*0510*/  IMAD.IADD R7, R6, 0x1, R7 ;  /* 0x0000000106077824 */ /* 0x000fe200078e0207 */
[----:B0-----:R-:W-:Y:S06]  /*0520*/  @P0 EXIT ;  /* 0x000000000000094d */ /* 0x001fec0003800000 */
[----:B------:R-:W-:Y:S01]  /*0530*/  STG.E.U16 desc[UR4][R2.64], R7 ;  /* 0x0000000702007986 */ /* 0x000fe2000c101504 */
[----:B------:R-:W-:Y:S05]  /*0540*/  EXIT ;  /* 0x000000000000794d */ /* 0x000fea0003800000 */
.L_x_0:
[----:B------:R-:W-:-:S00]  /*0550*/  BRA `(.L_x_0) ;  /* 0xfffffffc00fc7947 */ /* 0x000fc0000383ffff */
[----:B------:R-:W-:-:S00]  /*0560*/  NOP ;  /* 0x0000000000007918 */ /* 0x000fc00000000000 */
        /* <DEDUP_REMOVED lines=9> */
.L_x_1:


//--------------------- .nv.global.init           --------------------------
	.section	.nv.global.init,"aw",@progbits
.nv.global.init:
	.type		_$_str,@object
	.size		_$_str,(_$_str_$_2 - _$_str)
_$_str:
        /*0000*/ 	.byte	0x5f, 0x5f, 0x43, 0x55, 0x44, 0x41, 0x5f, 0x46, 0x54, 0x5a, 0x00
	.type		_$_str_$_2,@object
	.size		_$_str_$_2,(.L_1 - _$_str_$_2)
_$_str_$_2:
        /*000b*/ 	.byte	0x5f, 0x5f, 0x43, 0x55, 0x44, 0x41, 0x5f, 0x50, 0x52, 0x45, 0x43, 0x5f, 0x53, 0x51, 0x52, 0x54
        /*001b*/ 	.byte	0x00
.L_1:


//--------------------- .nv.constant0.triton_poi_fused__native_batch_norm_legit_no_training_relu_threshold_backward_0 --------------------------
	.section	.nv.constant0.triton_poi_fused__native_batch_norm_legit_no_training_relu_threshold_backward_0,"a",@progbits
	.sectionflags	@""
	.align	4
.nv.constant0.triton_poi_fused__native_batch_norm_legit_no_training_relu_threshold_backward_0:
	.zero		588
